//
// Generated by NVIDIA NVVM Compiler
//
// Compiler Build ID: CL-36424714
// Cuda compilation tools, release 13.0, V13.0.88
// Based on NVVM 20.0.0
//

.version 9.0
.target sm_100
.address_size 64

	// .globl	_Z12MatMulKernelPiS_S_

.visible .entry _Z12MatMulKernelPiS_S_(
	.param .u64 .ptr .align 1 _Z12MatMulKernelPiS_S__param_0,
	.param .u64 .ptr .align 1 _Z12MatMulKernelPiS_S__param_1,
	.param .u64 .ptr .align 1 _Z12MatMulKernelPiS_S__param_2
)
{
	.reg .pred 	%p<4>;
	.reg .b32 	%r<63>;
	.reg .b64 	%rd<13>;

	ld.param.u64 	%rd1, [_Z12MatMulKernelPiS_S__param_0];
	ld.param.u64 	%rd2, [_Z12MatMulKernelPiS_S__param_1];
	ld.param.u64 	%rd3, [_Z12MatMulKernelPiS_S__param_2];
	mov.u32 	%r6, %ctaid.y;
	mov.u32 	%r7, %ntid.y;
	mov.u32 	%r8, %tid.y;
	mad.lo.s32 	%r1, %r6, %r7, %r8;
	mov.u32 	%r9, %ctaid.x;
	mov.u32 	%r10, %ntid.x;
	mov.u32 	%r11, %tid.x;
	mad.lo.s32 	%r2, %r9, %r10, %r11;
	setp.gt.u32 	%p1, %r1, 15;
	setp.gt.s32 	%p2, %r2, 15;
	mov.b32 	%r62, 0;
	or.pred  	%p3, %p1, %p2;
	@%p3 bra 	$L__BB0_2;
	cvta.to.global.u64 	%rd4, %rd1;
	cvta.to.global.u64 	%rd5, %rd2;
	shl.b32 	%r12, %r1, 4;
	mul.wide.u32 	%rd6, %r12, 4;
	add.s64 	%rd7, %rd4, %rd6;
	ld.global.u32 	%r13, [%rd7];
	mul.wide.s32 	%rd8, %r2, 4;
	add.s64 	%rd9, %rd5, %rd8;
	ld.global.u32 	%r14, [%rd9];
	mul.lo.s32 	%r15, %r14, %r13;
	ld.global.u32 	%r16, [%rd7+4];
	ld.global.u32 	%r17, [%rd9+64];
	mad.lo.s32 	%r18, %r17, %r16, %r15;
	ld.global.u32 	%r19, [%rd7+8];
	ld.global.u32 	%r20, [%rd9+128];
	mad.lo.s32 	%r21, %r20, %r19, %r18;
	ld.global.u32 	%r22, [%rd7+12];
	ld.global.u32 	%r23, [%rd9+192];
	mad.lo.s32 	%r24, %r23, %r22, %r21;
	ld.global.u32 	%r25, [%rd7+16];
	ld.global.u32 	%r26, [%rd9+256];
	mad.lo.s32 	%r27, %r26, %r25, %r24;
	ld.global.u32 	%r28, [%rd7+20];
	ld.global.u32 	%r29, [%rd9+320];
	mad.lo.s32 	%r30, %r29, %r28, %r27;
	ld.global.u32 	%r31, [%rd7+24];
	ld.global.u32 	%r32, [%rd9+384];
	mad.lo.s32 	%r33, %r32, %r31, %r30;
	ld.global.u32 	%r34, [%rd7+28];
	ld.global.u32 	%r35, [%rd9+448];
	mad.lo.s32 	%r36, %r35, %r34, %r33;
	ld.global.u32 	%r37, [%rd7+32];
	ld.global.u32 	%r38, [%rd9+512];
	mad.lo.s32 	%r39, %r38, %r37, %r36;
	ld.global.u32 	%r40, [%rd7+36];
	ld.global.u32 	%r41, [%rd9+576];
	mad.lo.s32 	%r42, %r41, %r40, %r39;
	ld.global.u32 	%r43, [%rd7+40];
	ld.global.u32 	%r44, [%rd9+640];
	mad.lo.s32 	%r45, %r44, %r43, %r42;
	ld.global.u32 	%r46, [%rd7+44];
	ld.global.u32 	%r47, [%rd9+704];
	mad.lo.s32 	%r48, %r47, %r46, %r45;
	ld.global.u32 	%r49, [%rd7+48];
	ld.global.u32 	%r50, [%rd9+768];
	mad.lo.s32 	%r51, %r50, %r49, %r48;
	ld.global.u32 	%r52, [%rd7+52];
	ld.global.u32 	%r53, [%rd9+832];
	mad.lo.s32 	%r54, %r53, %r52, %r51;
	ld.global.u32 	%r55, [%rd7+56];
	ld.global.u32 	%r56, [%rd9+896];
	mad.lo.s32 	%r57, %r56, %r55, %r54;
	ld.global.u32 	%r58, [%rd7+60];
	ld.global.u32 	%r59, [%rd9+960];
	mad.lo.s32 	%r62, %r59, %r58, %r57;
$L__BB0_2:
	cvta.to.global.u64 	%rd10, %rd3;
	shl.b32 	%r60, %r1, 4;
	add.s32 	%r61, %r60, %r2;
	mul.wide.s32 	%rd11, %r61, 4;
	add.s64 	%rd12, %rd10, %rd11;
	st.global.u32 	[%rd12], %r62;
	ret;

}


// ===== COMPILED SASS (sm_100) =====

	.target	sm_100

	.elftype	@"ET_EXEC"


//--------------------- .note.nv.tkinfo           --------------------------
	.section	.note.nv.tkinfo,"",@"SHT_NOTE"
	.sectionflags	@"SHF_NOTE_NV_TKINFO"
	.tkinfo
        /*0018*/ 	.word	0x00000002
        /*0030*/ 	.string	""
        /*0030*/ 	.string	"ptxas"
        /*0030*/ 	.string	"Cuda compilation tools, release 13.0, V13.0.88"
        /*0030*/ 	.string	"Build cuda_13.0.r13.0/compiler.36424714_0"
        /*0030*/ 	.string	"-arch sm_100 -m 64 "



//--------------------- .note.nv.cuinfo           --------------------------
	.section	.note.nv.cuinfo,"",@"SHT_NOTE"
	.sectionflags	@"SHF_NOTE_NV_CUINFO"
        /*0018*/ 	.short	0x0002
        /*001a*/ 	.short	0x0064
        /*001c*/ 	.short	0x0082
	.zero		2


//--------------------- .nv.info                  --------------------------
	.section	.nv.info,"",@"SHT_CUDA_INFO"
	.align	4


	//----- nvinfo : EIATTR_REGCOUNT
	.align		4
        /*0000*/ 	.byte	0x04, 0x2f
        /*0002*/ 	.short	(.L_1 - .L_0)
	.align		4
.L_0:
        /*0004*/ 	.word	index@(_Z12MatMulKernelPiS_S_)
        /*0008*/ 	.word	0x0000001e


	//----- nvinfo : EIATTR_FRAME_SIZE
	.align		4
.L_1:
        /*000c*/ 	.byte	0x04, 0x11
        /*000e*/ 	.short	(.L_3 - .L_2)
	.align		4
.L_2:
        /*0010*/ 	.word	index@(_Z12MatMulKernelPiS_S_)
        /*0014*/ 	.word	0x00000000


	//----- nvinfo : EIATTR_MIN_STACK_SIZE
	.align		4
.L_3:
        /*0018*/ 	.byte	0x04, 0x12
        /*001a*/ 	.short	(.L_5 - .L_4)
	.align		4
.L_4:
        /*001c*/ 	.word	index@(_Z12MatMulKernelPiS_S_)
        /*0020*/ 	.word	0x00000000
.L_5:


//--------------------- .nv.compat                --------------------------
	.section	.nv.compat,"",@"SHT_CUDA_COMPAT_INFO"
	.align	4
        /*0000*/ 	.byte	0x02, 0x09, 0x00, 0x00, 0x02, 0x02, 0x01, 0x00, 0x02, 0x05, 0x05, 0x00, 0x03, 0x07, 0x01, 0x01
        /*0010*/ 	.byte	0x02, 0x03, 0x00, 0x00, 0x02, 0x06, 0x01, 0x00, 0x04, 0x0b, 0x08, 0x00, 0x09, 0x00, 0x00, 0x00
        /*0020*/ 	.byte	0x00, 0x00, 0x00, 0x00


//--------------------- .nv.info._Z12MatMulKernelPiS_S_ --------------------------
	.section	.nv.info._Z12MatMulKernelPiS_S_,"",@"SHT_CUDA_INFO"
	.sectionflags	@""
	.align	4


	//----- nvinfo : EIATTR_CUDA_API_VERSION
	.align		4
        /*0000*/ 	.byte	0x04, 0x37
        /*0002*/ 	.short	(.L_7 - .L_6)
.L_6:
        /*0004*/ 	.word	0x00000082


	//----- nvinfo : EIATTR_KPARAM_INFO
	.align		4
.L_7:
        /*0008*/ 	.byte	0x04, 0x17
        /*000a*/ 	.short	(.L_9 - .L_8)
.L_8:
        /*000c*/ 	.word	0x00000000
        /*0010*/ 	.short	0x0002
        /*0012*/ 	.short	0x0010
        /*0014*/ 	.byte	0x00, 0xf5, 0x21, 0x00


	//----- nvinfo : EIATTR_KPARAM_INFO
	.align		4
.L_9:
        /*0018*/ 	.byte	0x04, 0x17
        /*001a*/ 	.short	(.L_11 - .L_10)
.L_10:
        /*001c*/ 	.word	0x00000000
        /*0020*/ 	.short	0x0001
        /*0022*/ 	.short	0x0008
        /*0024*/ 	.byte	0x00, 0xf5, 0x21, 0x00


	//----- nvinfo : EIATTR_KPARAM_INFO
	.align		4
.L_11:
        /*0028*/ 	.byte	0x04, 0x17
        /*002a*/ 	.short	(.L_13 - .L_12)
.L_12:
        /*002c*/ 	.word	0x00000000
        /*0030*/ 	.short	0x0000
        /*0032*/ 	.short	0x0000
        /*0034*/ 	.byte	0x00, 0xf5, 0x21, 0x00


	//----- nvinfo : EIATTR_SPARSE_MMA_MASK
	.align		4
.L_13:
        /*0038*/ 	.byte	0x03, 0x50
        /*003a*/ 	.short	0x0000


	//----- nvinfo : EIATTR_MAXREG_COUNT
	.align		4
        /*003c*/ 	.byte	0x03, 0x1b
        /*003e*/ 	.short	0x00ff


	//----- nvinfo : EIATTR_MERCURY_ISA_VERSION
	.align		4
        /*0040*/ 	.byte	0x03, 0x5f
        /*0042*/ 	.short	0x0101


	//----- nvinfo : EIATTR_VRC_CTA_INIT_COUNT
	.align		4
        /*0044*/ 	.byte	0x02, 0x4a
	.zero		1
	.zero		1


	//----- nvinfo : EIATTR_EXIT_INSTR_OFFSETS
	.align		4
        /*0048*/ 	.byte	0x04, 0x1c
        /*004a*/ 	.short	(.L_15 - .L_14)


	//   ....[0]....
.L_14:
        /*004c*/ 	.word	0x00000490


	//----- nvinfo : EIATTR_CRS_STACK_SIZE
	.align		4
.L_15:
        /*0050*/ 	.byte	0x04, 0x1e
        /*0052*/ 	.short	(.L_17 - .L_16)
.L_16:
        /*0054*/ 	.word	0x00000000


	//----- nvinfo : EIATTR_CBANK_PARAM_SIZE
	.align		4
.L_17:
        /*0058*/ 	.byte	0x03, 0x19
        /*005a*/ 	.short	0x0018


	//----- nvinfo : EIATTR_PARAM_CBANK
	.align		4
        /*005c*/ 	.byte	0x04, 0x0a
        /*005e*/ 	.short	(.L_19 - .L_18)
	.align		4
.L_18:
        /*0060*/ 	.word	index@(.nv.constant0._Z12MatMulKernelPiS_S_)
        /*0064*/ 	.short	0x0380
        /*0066*/ 	.short	0x0018


	//----- nvinfo : EIATTR_SW_WAR
	.align		4
.L_19:
        /*0068*/ 	.byte	0x04, 0x36
        /*006a*/ 	.short	(.L_21 - .L_20)
.L_20:
        /*006c*/ 	.word	0x00000008
.L_21:


//--------------------- .nv.callgraph             --------------------------
	.section	.nv.callgraph,"",@"SHT_CUDA_CALLGRAPH"
	.align	4
	.sectionentsize	8
	.align		4
        /*0000*/ 	.word	0x00000000
	.align		4
        /*0004*/ 	.word	0xffffffff
	.align		4
        /*0008*/ 	.word	0x00000000
	.align		4
        /*000c*/ 	.word	0xfffffffe
	.align		4
        /*0010*/ 	.word	0x00000000
	.align		4
        /*0014*/ 	.word	0xfffffffd
	.align		4
        /*0018*/ 	.word	0x00000000
	.align		4
        /*001c*/ 	.word	0xfffffffc


//--------------------- .text._Z12MatMulKernelPiS_S_ --------------------------
	.section	.text._Z12MatMulKernelPiS_S_,"ax",@progbits
	.align	128
        .global         _Z12MatMulKernelPiS_S_
        .type           _Z12MatMulKernelPiS_S_,@function
        .size           _Z12MatMulKernelPiS_S_,(.L_x_3 - _Z12MatMulKernelPiS_S_)
        .other          _Z12MatMulKernelPiS_S_,@"STO_CUDA_ENTRY STV_DEFAULT"
_Z12MatMulKernelPiS_S_:
.text._Z12MatMulKernelPiS_S_:
[----:B------:R-:W-:Y:S01]  /*0000*/  LDC R1, c[0x0][0x37c] ;  /* 0x0000df00ff017b82 */ /* 0x000fe20000000800 */
[----:B------:R-:W0:Y:S07]  /*0010*/  S2R R4, SR_TID.X ;  /* 0x0000000000047919 */ /* 0x000e2e0000002100 */
[----:B------:R-:W1:Y:S01]  /*0020*/  LDC R0, c[0x0][0x364] ;  /* 0x0000d900ff007b82 */ /* 0x000e620000000800 */
[----:B------:R-:W-:Y:S01]  /*0030*/  BSSY.RECONVERGENT B0, `(.L_x_0) ;  /* 0x0000044000007945 */ /* 0x000fe20003800200 */
[----:B------:R-:W-:Y:S01]  /*0040*/  HFMA2 R27, -RZ, RZ, 0, 0 ;  /* 0x00000000ff1b7431 */ /* 0x000fe200000001ff */
[----:B------:R-:W1:Y:S05]  /*0050*/  S2R R5, SR_TID.Y ;  /* 0x0000000000057919 */ /* 0x000e6a0000002200 */
[----:B------:R-:W0:Y:S08]  /*0060*/  S2UR UR5, SR_CTAID.X ;  /* 0x00000000000579c3 */ /* 0x000e300000002500 */
[----:B------:R-:W0:Y:S08]  /*0070*/  LDC R9, c[0x0][0x360] ;  /* 0x0000d800ff097b82 */ /* 0x000e300000000800 */
[----:B------:R-:W1:Y:S08]  /*0080*/  S2UR UR4, SR_CTAID.Y ;  /* 0x00000000000479c3 */ /* 0x000e700000002600 */
[----:B------:R-:W2:Y:S01]  /*0090*/  LDC.64 R2, c[0x0][0x390] ;  /* 0x0000e400ff027b82 */ /* 0x000ea20000000a00 */
[----:B0-----:R-:W-:-:S05]  /*00a0*/  IMAD R9, R9, UR5, R4 ;  /* 0x0000000509097c24 */ /* 0x001fca000f8e0204 */
[----:B------:R-:W-:Y:S01]  /*00b0*/  ISETP.GT.AND P0, PT, R9, 0xf, PT ;  /* 0x0000000f0900780c */ /* 0x000fe20003f04270 */
[----:B-1----:R-:W-:Y:S01]  /*00c0*/  IMAD R0, R0, UR4, R5 ;  /* 0x0000000400007c24 */ /* 0x002fe2000f8e0205 */
[----:B------:R-:W0:Y:S04]  /*00d0*/  LDCU.64 UR4, c[0x0][0x358] ;  /* 0x00006b00ff0477ac */ /* 0x000e280008000a00 */
[C---:B------:R-:W-:Y:S02]  /*00e0*/  ISETP.GT.U32.OR P0, PT, R0.reuse, 0xf, P0 ;  /* 0x0000000f0000780c */ /* 0x040fe40000704470 */
[----:B------:R-:W-:-:S05]  /*00f0*/  LEA R5, R0, R9, 0x4 ;  /* 0x0000000900057211 */ /* 0x000fca00078e20ff */
[----:B--2---:R-:W-:-:S06]  /*0100*/  IMAD.WIDE R2, R5, 0x4, R2 ;  /* 0x0000000405027825 */ /* 0x004fcc00078e0202 */
[----:B------:R-:W-:Y:S05]  /*0110*/  @P0 BRA `(.L_x_1) ;  /* 0x0000000000d40947 */ /* 0x000fea0003800000 */
[----:B------:R-:W1:Y:S01]  /*0120*/  LDC.64 R6, c[0x0][0x380] ;  /* 0x0000e000ff067b82 */ /* 0x000e620000000a00 */
[----:B------:R-:W-:-:S07]  /*0130*/  SHF.L.U32 R11, R0, 0x4, RZ ;  /* 0x00000004000b7819 */ /* 0x000fce00000006ff */
[----:B------:R-:W2:Y:S01]  /*0140*/  LDC.64 R4, c[0x0][0x388] ;  /* 0x0000e200ff047b82 */ /* 0x000ea20000000a00 */
[----:B-1----:R-:W-:-:S05]  /*0150*/  IMAD.WIDE.U32 R6, R11, 0x4, R6 ;  /* 0x000000040b067825 */ /* 0x002fca00078e0006 */
[----:B0-----:R-:W3:Y:S01]  /*0160*/  LDG.E R8, desc[UR4][R6.64] ;  /* 0x0000000406087981 */ /* 0x001ee2000c1e1900 */
[----:B--2---:R-:W-:-:S03]  /*0170*/  IMAD.WIDE R4, R9, 0x4, R4 ;  /* 0x0000000409047825 */ /* 0x004fc600078e0204 */
[----:B------:R-:W2:Y:S04]  /*0180*/  LDG.E R27, desc[UR4][R6.64+0x4] ;  /* 0x00000404061b7981 */ /* 0x000ea8000c1e1900 */
[----:B------:R-:W3:Y:S04]  /*0190*/  LDG.E R11, desc[UR4][R4.64] ;  /* 0x00000004040b7981 */ /* 0x000ee8000c1e1900 */
[----:B------:R-:W2:Y:S04]  /*01a0*/  LDG.E R24, desc[UR4][R4.64+0x40] ;  /* 0x0000400404187981 */ /* 0x000ea8000c1e1900 */
[----:B------:R-:W4:Y:S04]  /*01b0*/  LDG.E R21, desc[UR4][R6.64+0x8] ;  /* 0x0000080406157981 */ /* 0x000f28000c1e1900 */
[----:B------:R-:W4:Y:S04]  /*01c0*/  LDG.E R18, desc[UR4][R4.64+0x80] ;  /* 0x0000800404127981 */ /* 0x000f28000c1e1900 */
[----:B------:R-:W5:Y:S04]  /*01d0*/  LDG.E R20, desc[UR4][R6.64+0xc] ;  /* 0x00000c0406147981 */ /* 0x000f68000c1e1900 */
        /* <DEDUP_REMOVED lines=12> */
[----:B------:R-:W5:Y:S01]  /*02a0*/  LDG.E R13, desc[UR4][R4.64+0x240] ;  /* 0x00024004040d7981 */ /* 0x000f62000c1e1900 */
[----:B---3--:R-:W-:-:S03]  /*02b0*/  IMAD R8, R8, R11, RZ ;  /* 0x0000000b08087224 */ /* 0x008fc600078e02ff */
[----:B------:R-:W3:Y:S01]  /*02c0*/  LDG.E R11, desc[UR4][R4.64+0x280] ;  /* 0x00028004040b7981 */ /* 0x000ee2000c1e1900 */
[----:B--2---:R-:W-:-:S03]  /*02d0*/  IMAD R24, R27, R24, R8 ;  /* 0x000000181b187224 */ /* 0x004fc600078e0208 */
[----:B------:R-:W3:Y:S04]  /*02e0*/  LDG.E R8, desc[UR4][R6.64+0x28] ;  /* 0x0000280406087981 */ /* 0x000ee8000c1e1900 */
[----:B------:R-:W2:Y:S01]  /*02f0*/  LDG.E R27, desc[UR4][R4.64+0x3c0] ;  /* 0x0003c004041b7981 */ /* 0x000ea2000c1e1900 */
[----:B----4-:R-:W-:-:S03]  /*0300*/  IMAD R24, R21, R18, R24 ;  /* 0x0000001215187224 */ /* 0x010fc600078e0218 */
[----:B------:R-:W4:Y:S04]  /*0310*/  LDG.E R18, desc[UR4][R6.64+0x2c] ;  /* 0x00002c0406127981 */ /* 0x000f28000c1e1900 */
[----:B------:R-:W4:Y:S01]  /*0320*/  LDG.E R21, desc[UR4][R4.64+0x2c0] ;  /* 0x0002c00404157981 */ /* 0x000f22000c1e1900 */
[----:B-----5:R-:W-:-:S03]  /*0330*/  IMAD R24, R20, R23, R24 ;  /* 0x0000001714187224 */ /* 0x020fc600078e0218 */
[----:B------:R-:W5:Y:S04]  /*0340*/  LDG.E R20, desc[UR4][R6.64+0x30] ;  /* 0x0000300406147981 */ /* 0x000f68000c1e1900 */
[----:B------:R-:W5:Y:S01]  /*0350*/  LDG.E R23, desc[UR4][R4.64+0x300] ;  /* 0x0003000404177981 */ /* 0x000f62000c1e1900 */
[----:B------:R-:W-:-:S03]  /*0360*/  IMAD R24, R22, R25, R24 ;  /* 0x0000001916187224 */ /* 0x000fc600078e0218 */
[----:B------:R-:W2:Y:S04]  /*0370*/  LDG.E R22, desc[UR4][R6.64+0x34] ;  /* 0x0000340406167981 */ /* 0x000ea8000c1e1900 */
[----:B------:R-:W2:Y:S01]  /*0380*/  LDG.E R25, desc[UR4][R4.64+0x340] ;  /* 0x0003400404197981 */ /* 0x000ea2000c1e1900 */
[----:B------:R-:W-:-:S03]  /*0390*/  IMAD R26, R16, R19, R24 ;  /* 0x00000013101a7224 */ /* 0x000fc600078e0218 */
[----:B------:R-:W2:Y:S04]  /*03a0*/  LDG.E R16, desc[UR4][R6.64+0x38] ;  /* 0x0000380406107981 */ /* 0x000ea8000c1e1900 */
[----:B------:R-:W2:Y:S04]  /*03b0*/  LDG.E R19, desc[UR4][R4.64+0x380] ;  /* 0x0003800404137981 */ /* 0x000ea8000c1e1900 */
[----:B------:R-:W2:Y:S01]  /*03c0*/  LDG.E R24, desc[UR4][R6.64+0x3c] ;  /* 0x00003c0406187981 */ /* 0x000ea2000c1e1900 */
[----:B------:R-:W-:-:S04]  /*03d0*/  IMAD R0, R0, R9, R26 ;  /* 0x0000000900007224 */ /* 0x000fc800078e021a */
[----:B------:R-:W-:-:S04]  /*03e0*/  IMAD R0, R14, R17, R0 ;  /* 0x000000110e007224 */ /* 0x000fc800078e0200 */
[----:B------:R-:W-:-:S04]  /*03f0*/  IMAD R0, R12, R15, R0 ;  /* 0x0000000f0c007224 */ /* 0x000fc800078e0200 */
[----:B------:R-:W-:-:S04]  /*0400*/  IMAD R0, R10, R13, R0 ;  /* 0x0000000d0a007224 */ /* 0x000fc800078e0200 */
[----:B---3--:R-:W-:-:S04]  /*0410*/  IMAD R0, R8, R11, R0 ;  /* 0x0000000b08007224 */ /* 0x008fc800078e0200 */
[----:B----4-:R-:W-:-:S04]  /*0420*/  IMAD R0, R18, R21, R0 ;  /* 0x0000001512007224 */ /* 0x010fc800078e0200 */
[----:B-----5:R-:W-:-:S04]  /*0430*/  IMAD R0, R20, R23, R0 ;  /* 0x0000001714007224 */ /* 0x020fc800078e0200 */
[----:B--2---:R-:W-:-:S04]  /*0440*/  IMAD R0, R22, R25, R0 ;  /* 0x0000001916007224 */ /* 0x004fc800078e0200 */
[----:B------:R-:W-:-:S04]  /*0450*/  IMAD R0, R16, R19, R0 ;  /* 0x0000001310007224 */ /* 0x000fc800078e0200 */
[----:B------:R-:W-:-:S07]  /*0460*/  IMAD R27, R24, R27, R0 ;  /* 0x0000001b181b7224 */ /* 0x000fce00078e0200 */
.L_x_1:
[----:B0-----:R-:W-:Y:S05]  /*0470*/  BSYNC.RECONVERGENT B0 ;  /* 0x0000000000007941 */ /* 0x001fea0003800200 */
.L_x_0:
[----:B------:R-:W-:Y:S01]  /*0480*/  STG.E desc[UR4][R2.64], R27 ;  /* 0x0000001b02007986 */ /* 0x000fe2000c101904 */
[----:B------:R-:W-:Y:S05]  /*0490*/  EXIT ;  /* 0x000000000000794d */ /* 0x000fea0003800000 */
.L_x_2:
[----:B------:R-:W-:-:S00]  /*04a0*/  BRA `(.L_x_2) ;  /* 0xfffffffc00fc7947 */ /* 0x000fc0000383ffff */
[----:B------:R-:W-:-:S00]  /*04b0*/  NOP ;  /* 0x0000000000007918 */ /* 0x000fc00000000000 */
        /* <DEDUP_REMOVED lines=12> */
.L_x_3:


//--------------------- .nv.shared.reserved.0     --------------------------
	.section	.nv.shared.reserved.0,"aw",@nobits
	.weak		__nv_reservedSMEM_offset_0_alias
	.size		__nv_reservedSMEM_offset_0_alias, 0, 64
	.other		__nv_reservedSMEM_offset_0_alias,@"STO_CUDA_RESERVED_SHARED STV_DEFAULT"
__nv_reservedSMEM_offset_0_alias:
	.zero		0
	.zero		64


//--------------------- .nv.constant0._Z12MatMulKernelPiS_S_ --------------------------
	.section	.nv.constant0._Z12MatMulKernelPiS_S_,"a",@progbits
	.sectionflags	@""
	.align	4
.nv.constant0._Z12MatMulKernelPiS_S_:
	.zero		920


//--------------------- SYMBOLS --------------------------

	.type		.nv.reservedSmem.offset0,@object
	.size		.nv.reservedSmem.offset0,0x4
